//
// Generated by NVIDIA NVVM Compiler
//
// Compiler Build ID: CL-36424714
// Cuda compilation tools, release 13.0, V13.0.88
// Based on NVVM 20.0.0
//

.version 9.0
.target sm_100
.address_size 64

	// .globl	_Z10convEncodePKjPj
// _ZZ10convEncodePKjPjE4bits has been demoted

.visible .entry _Z10convEncodePKjPj(
	.param .u64 .ptr .align 1 _Z10convEncodePKjPj_param_0,
	.param .u64 .ptr .align 1 _Z10convEncodePKjPj_param_1
)
{
	.reg .pred 	%p<4>;
	.reg .b16 	%rs<18>;
	.reg .b32 	%r<89>;
	.reg .b64 	%rd<11>;
	// demoted variable
	.shared .align 1 .b8 _ZZ10convEncodePKjPjE4bits[256];
	ld.param.u64 	%rd3, [_Z10convEncodePKjPj_param_0];
	ld.param.u64 	%rd2, [_Z10convEncodePKjPj_param_1];
	cvta.to.global.u64 	%rd1, %rd3;
	mov.u32 	%r1, %ctaid.x;
	shl.b32 	%r2, %r1, 3;
	mov.u32 	%r3, %tid.x;
	shr.u32 	%r4, %r3, 5;
	or.b32  	%r11, %r4, %r2;
	setp.eq.s32 	%p1, %r11, 0;
	mov.b32 	%r87, 0;
	@%p1 bra 	$L__BB0_2;
	add.s32 	%r12, %r2, %r4;
	add.s32 	%r13, %r12, -1;
	mul.wide.u32 	%rd4, %r13, 4;
	add.s64 	%rd5, %rd1, %rd4;
	ld.global.u32 	%r14, [%rd5];
	and.b32  	%r15, %r3, 31;
	add.s32 	%r16, %r15, 1;
	shl.b32 	%r87, %r14, %r16;
$L__BB0_2:
	add.s32 	%r17, %r4, %r2;
	mul.wide.u32 	%rd6, %r17, 4;
	add.s64 	%rd7, %rd1, %rd6;
	ld.global.u32 	%r18, [%rd7];
	not.b32 	%r19, %r3;
	and.b32  	%r20, %r19, 31;
	shr.u32 	%r21, %r18, %r20;
	or.b32  	%r22, %r21, %r87;
	mov.u32 	%r23, _ZZ10convEncodePKjPjE4bits;
	add.s32 	%r7, %r23, %r3;
	mov.b16 	%rs1, 0;
	st.shared.u8 	[%r7], %rs1;
	bar.sync 	0;
	ld.shared.u8 	%rs2, [%r7];
	shr.u32 	%r24, %r22, 1;
	shr.u32 	%r25, %r22, 2;
	xor.b32  	%r26, %r24, %r22;
	xor.b32  	%r27, %r26, %r25;
	cvt.u16.u32 	%rs3, %r27;
	shl.b16 	%rs4, %rs3, 1;
	and.b16  	%rs5, %rs4, 2;
	or.b16  	%rs6, %rs2, %rs5;
	cvt.u16.u32 	%rs7, %r26;
	and.b16  	%rs8, %rs7, 1;
	or.b16  	%rs9, %rs6, %rs8;
	st.shared.u8 	[%r7], %rs9;
	bar.sync 	0;
	setp.gt.u32 	%p2, %r3, 15;
	@%p2 bra 	$L__BB0_6;
	shl.b32 	%r29, %r3, 4;
	add.s32 	%r30, %r29, 16;
	setp.ge.u32 	%p3, %r29, %r30;
	mov.b32 	%r88, 0;
	@%p3 bra 	$L__BB0_5;
	mad.lo.s32 	%r31, %r3, 15, %r7;
	ld.shared.s8 	%rs10, [%r31];
	ld.shared.s8 	%rs11, [%r31+1];
	mul.wide.s16 	%r32, %rs10, 16;
	and.b32  	%r33, %r32, 268435376;
	mul.wide.s16 	%r34, %rs11, 4;
	and.b32  	%r35, %r34, 268435436;
	or.b32  	%r36, %r33, %r35;
	ld.shared.s8 	%r37, [%r31+2];
	and.b32  	%r38, %r37, 16777211;
	or.b32  	%r39, %r36, %r38;
	ld.shared.s8 	%rs12, [%r31+3];
	shl.b32 	%r40, %r39, 4;
	mul.wide.s16 	%r41, %rs12, 4;
	and.b32  	%r42, %r41, 268435436;
	or.b32  	%r43, %r40, %r42;
	ld.shared.s8 	%r44, [%r31+4];
	and.b32  	%r45, %r44, 16777211;
	or.b32  	%r46, %r43, %r45;
	ld.shared.s8 	%rs13, [%r31+5];
	shl.b32 	%r47, %r46, 4;
	mul.wide.s16 	%r48, %rs13, 4;
	and.b32  	%r49, %r48, 268435436;
	or.b32  	%r50, %r47, %r49;
	ld.shared.s8 	%r51, [%r31+6];
	and.b32  	%r52, %r51, 16777211;
	or.b32  	%r53, %r50, %r52;
	ld.shared.s8 	%rs14, [%r31+7];
	shl.b32 	%r54, %r53, 4;
	mul.wide.s16 	%r55, %rs14, 4;
	and.b32  	%r56, %r55, 268435436;
	or.b32  	%r57, %r54, %r56;
	ld.shared.s8 	%r58, [%r31+8];
	and.b32  	%r59, %r58, 16777211;
	or.b32  	%r60, %r57, %r59;
	ld.shared.s8 	%rs15, [%r31+9];
	shl.b32 	%r61, %r60, 4;
	mul.wide.s16 	%r62, %rs15, 4;
	and.b32  	%r63, %r62, 268435436;
	or.b32  	%r64, %r61, %r63;
	ld.shared.s8 	%r65, [%r31+10];
	and.b32  	%r66, %r65, 16777211;
	or.b32  	%r67, %r64, %r66;
	ld.shared.s8 	%rs16, [%r31+11];
	shl.b32 	%r68, %r67, 4;
	mul.wide.s16 	%r69, %rs16, 4;
	and.b32  	%r70, %r69, 268435436;
	or.b32  	%r71, %r68, %r70;
	ld.shared.s8 	%r72, [%r31+12];
	and.b32  	%r73, %r72, 67108859;
	or.b32  	%r74, %r71, %r73;
	ld.shared.s8 	%rs17, [%r31+13];
	shl.b32 	%r75, %r74, 4;
	mul.wide.s16 	%r76, %rs17, 4;
	and.b32  	%r77, %r76, 1073741804;
	or.b32  	%r78, %r75, %r77;
	ld.shared.s8 	%r79, [%r31+14];
	and.b32  	%r80, %r79, 1073741819;
	or.b32  	%r81, %r78, %r80;
	shl.b32 	%r82, %r81, 2;
	ld.shared.s8 	%r83, [%r31+15];
	and.b32  	%r84, %r83, -5;
	or.b32  	%r88, %r82, %r84;
$L__BB0_5:
	shl.b32 	%r85, %r1, 4;
	add.s32 	%r86, %r85, %r3;
	cvta.to.global.u64 	%rd8, %rd2;
	mul.wide.u32 	%rd9, %r86, 4;
	add.s64 	%rd10, %rd8, %rd9;
	st.global.u32 	[%rd10], %r88;
$L__BB0_6:
	ret;

}


// ===== COMPILED SASS (sm_100) =====

	.target	sm_100

	.elftype	@"ET_EXEC"


//--------------------- .note.nv.tkinfo           --------------------------
	.section	.note.nv.tkinfo,"",@"SHT_NOTE"
	.sectionflags	@"SHF_NOTE_NV_TKINFO"
	.tkinfo
        /*0018*/ 	.word	0x00000002
        /*0030*/ 	.string	""
        /*0030*/ 	.string	"ptxas"
        /*0030*/ 	.string	"Cuda compilation tools, release 13.0, V13.0.88"
        /*0030*/ 	.string	"Build cuda_13.0.r13.0/compiler.36424714_0"
        /*0030*/ 	.string	"-arch sm_100 -m 64 "



//--------------------- .note.nv.cuinfo           --------------------------
	.section	.note.nv.cuinfo,"",@"SHT_NOTE"
	.sectionflags	@"SHF_NOTE_NV_CUINFO"
        /*0018*/ 	.short	0x0002
        /*001a*/ 	.short	0x0064
        /*001c*/ 	.short	0x0082
	.zero		2


//--------------------- .nv.info                  --------------------------
	.section	.nv.info,"",@"SHT_CUDA_INFO"
	.align	4


	//----- nvinfo : EIATTR_REGCOUNT
	.align		4
        /*0000*/ 	.byte	0x04, 0x2f
        /*0002*/ 	.short	(.L_1 - .L_0)
	.align		4
.L_0:
        /*0004*/ 	.word	index@(_Z10convEncodePKjPj)
        /*0008*/ 	.word	0x00000010


	//----- nvinfo : EIATTR_FRAME_SIZE
	.align		4
.L_1:
        /*000c*/ 	.byte	0x04, 0x11
        /*000e*/ 	.short	(.L_3 - .L_2)
	.align		4
.L_2:
        /*0010*/ 	.word	index@(_Z10convEncodePKjPj)
        /*0014*/ 	.word	0x00000000


	//----- nvinfo : EIATTR_MIN_STACK_SIZE
	.align		4
.L_3:
        /*0018*/ 	.byte	0x04, 0x12
        /*001a*/ 	.short	(.L_5 - .L_4)
	.align		4
.L_4:
        /*001c*/ 	.word	index@(_Z10convEncodePKjPj)
        /*0020*/ 	.word	0x00000000
.L_5:


//--------------------- .nv.compat                --------------------------
	.section	.nv.compat,"",@"SHT_CUDA_COMPAT_INFO"
	.align	4
        /*0000*/ 	.byte	0x02, 0x09, 0x00, 0x00, 0x02, 0x02, 0x01, 0x00, 0x02, 0x05, 0x05, 0x00, 0x03, 0x07, 0x01, 0x01
        /*0010*/ 	.byte	0x02, 0x03, 0x00, 0x00, 0x02, 0x06, 0x01, 0x00, 0x04, 0x0b, 0x08, 0x00, 0x09, 0x00, 0x00, 0x00
        /*0020*/ 	.byte	0x00, 0x00, 0x00, 0x00


//--------------------- .nv.info._Z10convEncodePKjPj --------------------------
	.section	.nv.info._Z10convEncodePKjPj,"",@"SHT_CUDA_INFO"
	.sectionflags	@""
	.align	4


	//----- nvinfo : EIATTR_CUDA_API_VERSION
	.align		4
        /*0000*/ 	.byte	0x04, 0x37
        /*0002*/ 	.short	(.L_7 - .L_6)
.L_6:
        /*0004*/ 	.word	0x00000082


	//----- nvinfo : EIATTR_KPARAM_INFO
	.align		4
.L_7:
        /*0008*/ 	.byte	0x04, 0x17
        /*000a*/ 	.short	(.L_9 - .L_8)
.L_8:
        /*000c*/ 	.word	0x00000000
        /*0010*/ 	.short	0x0001
        /*0012*/ 	.short	0x0008
        /*0014*/ 	.byte	0x00, 0xf5, 0x21, 0x00


	//----- nvinfo : EIATTR_KPARAM_INFO
	.align		4
.L_9:
        /*0018*/ 	.byte	0x04, 0x17
        /*001a*/ 	.short	(.L_11 - .L_10)
.L_10:
        /*001c*/ 	.word	0x00000000
        /*0020*/ 	.short	0x0000
        /*0022*/ 	.short	0x0000
        /*0024*/ 	.byte	0x00, 0xf5, 0x21, 0x00


	//----- nvinfo : EIATTR_SPARSE_MMA_MASK
	.align		4
.L_11:
        /*0028*/ 	.byte	0x03, 0x50
        /*002a*/ 	.short	0x0000


	//----- nvinfo : EIATTR_MAXREG_COUNT
	.align		4
        /*002c*/ 	.byte	0x03, 0x1b
        /*002e*/ 	.short	0x00ff


	//----- nvinfo : EIATTR_NUM_BARRIERS
	.align		4
        /*0030*/ 	.byte	0x02, 0x4c
        /*0032*/ 	.byte	0x01
	.zero		1


	//----- nvinfo : EIATTR_MERCURY_ISA_VERSION
	.align		4
        /*0034*/ 	.byte	0x03, 0x5f
        /*0036*/ 	.short	0x0101


	//----- nvinfo : EIATTR_VRC_CTA_INIT_COUNT
	.align		4
        /*0038*/ 	.byte	0x02, 0x4a
	.zero		1
	.zero		1


	//----- nvinfo : EIATTR_EXIT_INSTR_OFFSETS
	.align		4
        /*003c*/ 	.byte	0x04, 0x1c
        /*003e*/ 	.short	(.L_13 - .L_12)


	//   ....[0]....
.L_12:
        /*0040*/ 	.word	0x00000260


	//   ....[1]....
        /*0044*/ 	.word	0x00000620


	//----- nvinfo : EIATTR_CRS_STACK_SIZE
	.align		4
.L_13:
        /*0048*/ 	.byte	0x04, 0x1e
        /*004a*/ 	.short	(.L_15 - .L_14)
.L_14:
        /*004c*/ 	.word	0x00000000


	//----- nvinfo : EIATTR_CBANK_PARAM_SIZE
	.align		4
.L_15:
        /*0050*/ 	.byte	0x03, 0x19
        /*0052*/ 	.short	0x0010


	//----- nvinfo : EIATTR_PARAM_CBANK
	.align		4
        /*0054*/ 	.byte	0x04, 0x0a
        /*0056*/ 	.short	(.L_17 - .L_16)
	.align		4
.L_16:
        /*0058*/ 	.word	index@(.nv.constant0._Z10convEncodePKjPj)
        /*005c*/ 	.short	0x0380
        /*005e*/ 	.short	0x0010


	//----- nvinfo : EIATTR_SW_WAR
	.align		4
.L_17:
        /*0060*/ 	.byte	0x04, 0x36
        /*0062*/ 	.short	(.L_19 - .L_18)
.L_18:
        /*0064*/ 	.word	0x00000008
.L_19:


//--------------------- .nv.callgraph             --------------------------
	.section	.nv.callgraph,"",@"SHT_CUDA_CALLGRAPH"
	.align	4
	.sectionentsize	8
	.align		4
        /*0000*/ 	.word	0x00000000
	.align		4
        /*0004*/ 	.word	0xffffffff
	.align		4
        /*0008*/ 	.word	0x00000000
	.align		4
        /*000c*/ 	.word	0xfffffffe
	.align		4
        /*0010*/ 	.word	0x00000000
	.align		4
        /*0014*/ 	.word	0xfffffffd
	.align		4
        /*0018*/ 	.word	0x00000000
	.align		4
        /*001c*/ 	.word	0xfffffffc


//--------------------- .text._Z10convEncodePKjPj --------------------------
	.section	.text._Z10convEncodePKjPj,"ax",@progbits
	.align	128
        .global         _Z10convEncodePKjPj
        .type           _Z10convEncodePKjPj,@function
        .size           _Z10convEncodePKjPj,(.L_x_3 - _Z10convEncodePKjPj)
        .other          _Z10convEncodePKjPj,@"STO_CUDA_ENTRY STV_DEFAULT"
_Z10convEncodePKjPj:
.text._Z10convEncodePKjPj:
[----:B------:R-:W-:Y:S01]  /*0000*/  LDC R1, c[0x0][0x37c] ;  /* 0x0000df00ff017b82 */ /* 0x000fe20000000800 */
[----:B------:R-:W0:Y:S07]  /*0010*/  S2R R3, SR_CTAID.X ;  /* 0x0000000000037919 */ /* 0x000e2e0000002500 */
[----:B------:R-:W1:Y:S01]  /*0020*/  LDC.64 R4, c[0x0][0x380] ;  /* 0x0000e000ff047b82 */ /* 0x000e620000000a00 */
[----:B------:R-:W2:Y:S01]  /*0030*/  LDCU.64 UR6, c[0x0][0x358] ;  /* 0x00006b00ff0677ac */ /* 0x000ea20008000a00 */
[----:B------:R-:W3:Y:S01]  /*0040*/  S2R R0, SR_TID.X ;  /* 0x0000000000007919 */ /* 0x000ee20000002100 */
[----:B0-----:R-:W-:Y:S01]  /*0050*/  IMAD.SHL.U32 R2, R3, 0x8, RZ ;  /* 0x0000000803027824 */ /* 0x001fe200078e00ff */
[----:B---3--:R-:W-:-:S04]  /*0060*/  SHF.R.U32.HI R7, RZ, 0x5, R0 ;  /* 0x00000005ff077819 */ /* 0x008fc80000011600 */
[----:B------:R-:W-:Y:S01]  /*0070*/  LOP3.LUT P0, RZ, R7, R2, RZ, 0xfc, !PT ;  /* 0x0000000207ff7212 */ /* 0x000fe2000780fcff */
[----:B------:R-:W-:-:S12]  /*0080*/  IMAD.IADD R11, R2, 0x1, R7 ;  /* 0x00000001020b7824 */ /* 0x000fd800078e0207 */
[----:B------:R-:W-:Y:S01]  /*0090*/  @P0 IADD3 R9, PT, PT, R2, -0x1, R7 ;  /* 0xffffffff02090810 */ /* 0x000fe20007ffe007 */
[----:B-1----:R-:W-:-:S04]  /*00a0*/  IMAD.WIDE.U32 R6, R11, 0x4, R4 ;  /* 0x000000040b067825 */ /* 0x002fc800078e0004 */
[----:B------:R-:W-:Y:S02]  /*00b0*/  @P0 IMAD.WIDE.U32 R4, R9, 0x4, R4 ;  /* 0x0000000409040825 */ /* 0x000fe400078e0004 */
[----:B--2---:R0:W2:Y:S04]  /*00c0*/  LDG.E R6, desc[UR6][R6.64] ;  /* 0x0000000606067981 */ /* 0x0040a8000c1e1900 */
[----:B------:R2:W3:Y:S01]  /*00d0*/  @P0 LDG.E R4, desc[UR6][R4.64] ;  /* 0x0000000604040981 */ /* 0x0004e2000c1e1900 */
[----:B------:R-:W1:Y:S01]  /*00e0*/  S2UR UR5, SR_CgaCtaId ;  /* 0x00000000000579c3 */ /* 0x000e620000008800 */
[----:B------:R-:W-:Y:S01]  /*00f0*/  UMOV UR4, 0x400 ;  /* 0x0000040000047882 */ /* 0x000fe20000000000 */
[----:B------:R-:W-:Y:S01]  /*0100*/  @P0 LOP3.LUT R8, R0, 0x1f, RZ, 0xc0, !PT ;  /* 0x0000001f00080812 */ /* 0x000fe200078ec0ff */
[----:B------:R-:W-:Y:S01]  /*0110*/  IMAD.MOV.U32 R2, RZ, RZ, RZ ;  /* 0x000000ffff027224 */ /* 0x000fe200078e00ff */
[----:B------:R-:W-:-:S03]  /*0120*/  LOP3.LUT R11, RZ, R0, RZ, 0x33, !PT ;  /* 0x00000000ff0b7212 */ /* 0x000fc600078e33ff */
[----:B0-----:R-:W-:Y:S01]  /*0130*/  @P0 VIADD R7, R8, 0x1 ;  /* 0x0000000108070836 */ /* 0x001fe20000000000 */
[----:B-1----:R-:W-:-:S09]  /*0140*/  ULEA UR4, UR5, UR4, 0x18 ;  /* 0x0000000405047291 */ /* 0x002fd2000f8ec0ff */
[----:B------:R-:W-:Y:S01]  /*0150*/  STS.U8 [R0+UR4], RZ ;  /* 0x000000ff00007988 */ /* 0x000fe20008000004 */
[----:B------:R-:W-:Y:S06]  /*0160*/  BAR.SYNC.DEFER_BLOCKING 0x0 ;  /* 0x0000000000007b1d */ /* 0x000fec0000010000 */
[----:B------:R-:W0:Y:S01]  /*0170*/  LDS.U8 R9, [R0+UR4] ;  /* 0x0000000400097984 */ /* 0x000e220008000000 */
[----:B--2---:R-:W-:Y:S02]  /*0180*/  SHF.R.W.U32.HI R5, RZ, R11, R6 ;  /* 0x0000000bff057219 */ /* 0x004fe40000011e06 */
[----:B---3--:R-:W-:Y:S01]  /*0190*/  @P0 SHF.L.U32 R2, R4, R7, RZ ;  /* 0x0000000704020219 */ /* 0x008fe200000006ff */
[C---:B------:R-:W-:Y:S01]  /*01a0*/  VIADD R7, R0.reuse, UR4 ;  /* 0x0000000400077c36 */ /* 0x040fe20008000000 */
[----:B------:R-:W-:-:S02]  /*01b0*/  ISETP.GT.U32.AND P0, PT, R0, 0xf, PT ;  /* 0x0000000f0000780c */ /* 0x000fc40003f04070 */
[----:B------:R-:W-:-:S04]  /*01c0*/  LOP3.LUT R2, R5, R2, RZ, 0xfc, !PT ;  /* 0x0000000205027212 */ /* 0x000fc800078efcff */
[--C-:B------:R-:W-:Y:S02]  /*01d0*/  SHF.R.U32.HI R5, RZ, 0x1, R2.reuse ;  /* 0x00000001ff057819 */ /* 0x100fe40000011602 */
[----:B------:R-:W-:Y:S02]  /*01e0*/  SHF.R.U32.HI R4, RZ, 0x2, R2 ;  /* 0x00000002ff047819 */ /* 0x000fe40000011602 */
[----:B------:R-:W-:-:S04]  /*01f0*/  LOP3.LUT R5, R5, R2, RZ, 0x3c, !PT ;  /* 0x0000000205057212 */ /* 0x000fc800078e3cff */
[----:B------:R-:W-:-:S05]  /*0200*/  LOP3.LUT R4, R5, R4, RZ, 0x3c, !PT ;  /* 0x0000000405047212 */ /* 0x000fca00078e3cff */
[----:B------:R-:W-:-:S05]  /*0210*/  IMAD.SHL.U32 R4, R4, 0x2, RZ ;  /* 0x0000000204047824 */ /* 0x000fca00078e00ff */
[----:B0-----:R-:W-:-:S04]  /*0220*/  LOP3.LUT R4, R9, 0x2, R4, 0xf8, !PT ;  /* 0x0000000209047812 */ /* 0x001fc800078ef804 */
[----:B------:R-:W-:-:S05]  /*0230*/  LOP3.LUT R5, R4, 0x1, R5, 0xf8, !PT ;  /* 0x0000000104057812 */ /* 0x000fca00078ef805 */
[----:B------:R0:W-:Y:S01]  /*0240*/  STS.U8 [R0+UR4], R5 ;  /* 0x0000000500007988 */ /* 0x0001e20008000004 */
[----:B------:R-:W-:Y:S06]  /*0250*/  BAR.SYNC.DEFER_BLOCKING 0x0 ;  /* 0x0000000000007b1d */ /* 0x000fec0000010000 */
[----:B------:R-:W-:Y:S05]  /*0260*/  @P0 EXIT ;  /* 0x000000000000094d */ /* 0x000fea0003800000 */
[----:B0-----:R-:W0:Y:S01]  /*0270*/  LDC.64 R4, c[0x0][0x388] ;  /* 0x0000e200ff047b82 */ /* 0x001e220000000a00 */
[----:B------:R-:W-:Y:S01]  /*0280*/  IMAD.SHL.U32 R2, R0, 0x10, RZ ;  /* 0x0000001000027824 */ /* 0x000fe200078e00ff */
[----:B------:R-:W-:Y:S01]  /*0290*/  BSSY.RECONVERGENT B0, `(.L_x_0) ;  /* 0x0000037000007945 */ /* 0x000fe20003800200 */
[----:B------:R-:W-:Y:S02]  /*02a0*/  IMAD R3, R3, 0x10, R0 ;  /* 0x0000001003037824 */ /* 0x000fe400078e0200 */
[----:B------:R-:W-:-:S05]  /*02b0*/  VIADD R9, R2, 0x10 ;  /* 0x0000001002097836 */ /* 0x000fca0000000000 */
[----:B------:R-:W-:Y:S01]  /*02c0*/  ISETP.GE.U32.AND P0, PT, R2, R9, PT ;  /* 0x000000090200720c */ /* 0x000fe20003f06070 */
[----:B0-----:R-:W-:-:S04]  /*02d0*/  IMAD.WIDE.U32 R2, R3, 0x4, R4 ;  /* 0x0000000403027825 */ /* 0x001fc800078e0004 */
[----:B------:R-:W-:-:S08]  /*02e0*/  IMAD.MOV.U32 R5, RZ, RZ, RZ ;  /* 0x000000ffff057224 */ /* 0x000fd000078e00ff */
[----:B------:R-:W-:Y:S05]  /*02f0*/  @P0 BRA `(.L_x_1) ;  /* 0x0000000000c00947 */ /* 0x000fea0003800000 */
[----:B------:R-:W-:-:S05]  /*0300*/  IMAD R0, R0, 0xf, R7 ;  /* 0x0000000f00007824 */ /* 0x000fca00078e0207 */
[----:B------:R-:W0:Y:S04]  /*0310*/  LDS.S8 R5, [R0] ;  /* 0x0000000000057984 */ /* 0x000e280000000200 */
[----:B------:R-:W1:Y:S04]  /*0320*/  LDS.S8 R6, [R0+0x1] ;  /* 0x0000010000067984 */ /* 0x000e680000000200 */
[----:B------:R-:W-:Y:S04]  /*0330*/  LDS.S8 R8, [R0+0x2] ;  /* 0x0000020000087984 */ /* 0x000fe80000000200 */
[----:B------:R-:W2:Y:S04]  /*0340*/  LDS.S8 R7, [R0+0x3] ;  /* 0x0000030000077984 */ /* 0x000ea80000000200 */
[----:B------:R-:W-:Y:S04]  /*0350*/  LDS.S8 R10, [R0+0x4] ;  /* 0x00000400000a7984 */ /* 0x000fe80000000200 */
[----:B------:R-:W3:Y:S04]  /*0360*/  LDS.S8 R9, [R0+0x5] ;  /* 0x0000050000097984 */ /* 0x000ee80000000200 */
[----:B------:R-:W-:Y:S04]  /*0370*/  LDS.S8 R12, [R0+0x6] ;  /* 0x00000600000c7984 */ /* 0x000fe80000000200 */
[----:B------:R-:W4:Y:S04]  /*0380*/  LDS.S8 R4, [R0+0x7] ;  /* 0x0000070000047984 */ /* 0x000f280000000200 */
[----:B------:R-:W5:Y:S04]  /*0390*/  LDS.S8 R11, [R0+0x8] ;  /* 0x00000800000b7984 */ /* 0x000f680000000200 */
[----:B------:R-:W-:Y:S01]  /*03a0*/  LDS.S8 R13, [R0+0xe] ;  /* 0x00000e00000d7984 */ /* 0x000fe20000000200 */
[----:B0-----:R-:W-:-:S02]  /*03b0*/  IMAD.SHL.U32 R5, R5, 0x10, RZ ;  /* 0x0000001005057824 */ /* 0x001fc400078e00ff */
[----:B-1----:R-:W-:-:S03]  /*03c0*/  IMAD.SHL.U32 R6, R6, 0x4, RZ ;  /* 0x0000000406067824 */ /* 0x002fc600078e00ff */
[----:B------:R-:W-:-:S04]  /*03d0*/  LOP3.LUT R5, R5, 0xfffffb0, RZ, 0xc0, !PT ;  /* 0x0fffffb005057812 */ /* 0x000fc800078ec0ff */
[----:B------:R-:W-:Y:S01]  /*03e0*/  LOP3.LUT R5, R5, 0xfffffec, R6, 0xf8, !PT ;  /* 0x0fffffec05057812 */ /* 0x000fe200078ef806 */
[----:B--2---:R-:W-:-:S03]  /*03f0*/  IMAD.SHL.U32 R6, R7, 0x4, RZ ;  /* 0x0000000407067824 */ /* 0x004fc600078e00ff */
[----:B------:R-:W-:Y:S01]  /*0400*/  LOP3.LUT R5, R5, 0xfffffb, R8, 0xf8, !PT ;  /* 0x00fffffb05057812 */ /* 0x000fe200078ef808 */
[----:B------:R-:W-:Y:S04]  /*0410*/  LDS.S8 R7, [R0+0xa] ;  /* 0x00000a0000077984 */ /* 0x000fe80000000200 */
[----:B------:R-:W-:Y:S01]  /*0420*/  IMAD.SHL.U32 R5, R5, 0x10, RZ ;  /* 0x0000001005057824 */ /* 0x000fe200078e00ff */
[----:B------:R-:W0:Y:S04]  /*0430*/  LDS.S8 R8, [R0+0x9] ;  /* 0x0000090000087984 */ /* 0x000e280000000200 */
[----:B------:R-:W-:Y:S01]  /*0440*/  LOP3.LUT R5, R5, 0xfffffec, R6, 0xf8, !PT ;  /* 0x0fffffec05057812 */ /* 0x000fe200078ef806 */
[----:B---3--:R-:W-:-:S02]  /*0450*/  IMAD.SHL.U32 R6, R9, 0x4, RZ ;  /* 0x0000000409067824 */ /* 0x008fc400078e00ff */
[----:B------:R-:W-:Y:S01]  /*0460*/  LDS.S8 R9, [R0+0xc] ;  /* 0x00000c0000097984 */ /* 0x000fe20000000200 */
[----:B------:R-:W-:Y:S01]  /*0470*/  LOP3.LUT R5, R5, 0xfffffb, R10, 0xf8, !PT ;  /* 0x00fffffb05057812 */ /* 0x000fe200078ef80a */
[----:B----4-:R-:W-:Y:S02]  /*0480*/  IMAD.SHL.U32 R4, R4, 0x4, RZ ;  /* 0x0000000404047824 */ /* 0x010fe400078e00ff */
[----:B------:R-:W1:Y:S02]  /*0490*/  LDS.S8 R10, [R0+0xb] ;  /* 0x00000b00000a7984 */ /* 0x000e640000000200 */
[----:B------:R-:W-:-:S05]  /*04a0*/  IMAD.SHL.U32 R5, R5, 0x10, RZ ;  /* 0x0000001005057824 */ /* 0x000fca00078e00ff */
[----:B------:R-:W-:Y:S02]  /*04b0*/  LOP3.LUT R5, R5, 0xfffffec, R6, 0xf8, !PT ;  /* 0x0fffffec05057812 */ /* 0x000fe400078ef806 */
[----:B------:R-:W2:Y:S02]  /*04c0*/  LDS.S8 R6, [R0+0xd] ;  /* 0x00000d0000067984 */ /* 0x000ea40000000200 */
[----:B------:R-:W-:-:S05]  /*04d0*/  LOP3.LUT R5, R5, 0xfffffb, R12, 0xf8, !PT ;  /* 0x00fffffb05057812 */ /* 0x000fca00078ef80c */
[----:B------:R-:W-:-:S05]  /*04e0*/  IMAD.SHL.U32 R5, R5, 0x10, RZ ;  /* 0x0000001005057824 */ /* 0x000fca00078e00ff */
[----:B------:R-:W-:-:S04]  /*04f0*/  LOP3.LUT R4, R5, 0xfffffec, R4, 0xf8, !PT ;  /* 0x0fffffec05047812 */ /* 0x000fc800078ef804 */
[----:B-----5:R-:W-:Y:S02]  /*0500*/  LOP3.LUT R4, R4, 0xfffffb, R11, 0xf8, !PT ;  /* 0x00fffffb04047812 */ /* 0x020fe400078ef80b */
[----:B------:R-:W3:Y:S01]  /*0510*/  LDS.S8 R11, [R0+0xf] ;  /* 0x00000f00000b7984 */ /* 0x000ee20000000200 */
[----:B0-----:R-:W-:Y:S02]  /*0520*/  IMAD.SHL.U32 R5, R8, 0x4, RZ ;  /* 0x0000000408057824 */ /* 0x001fe400078e00ff */
[----:B------:R-:W-:-:S05]  /*0530*/  IMAD.SHL.U32 R4, R4, 0x10, RZ ;  /* 0x0000001004047824 */ /* 0x000fca00078e00ff */
[----:B------:R-:W-:-:S04]  /*0540*/  LOP3.LUT R4, R4, 0xfffffec, R5, 0xf8, !PT ;  /* 0x0fffffec04047812 */ /* 0x000fc800078ef805 */
[----:B------:R-:W-:Y:S01]  /*0550*/  LOP3.LUT R4, R4, 0xfffffb, R7, 0xf8, !PT ;  /* 0x00fffffb04047812 */ /* 0x000fe200078ef807 */
[----:B-1----:R-:W-:-:S04]  /*0560*/  IMAD.SHL.U32 R5, R10, 0x4, RZ ;  /* 0x000000040a057824 */ /* 0x002fc800078e00ff */
[----:B------:R-:W-:-:S05]  /*0570*/  IMAD.SHL.U32 R4, R4, 0x10, RZ ;  /* 0x0000001004047824 */ /* 0x000fca00078e00ff */
[----:B------:R-:W-:Y:S01]  /*0580*/  LOP3.LUT R4, R4, 0xfffffec, R5, 0xf8, !PT ;  /* 0x0fffffec04047812 */ /* 0x000fe200078ef805 */
[----:B--2---:R-:W-:-:S03]  /*0590*/  IMAD.SHL.U32 R5, R6, 0x4, RZ ;  /* 0x0000000406057824 */ /* 0x004fc600078e00ff */
[----:B------:R-:W-:-:S05]  /*05a0*/  LOP3.LUT R4, R4, 0x3fffffb, R9, 0xf8, !PT ;  /* 0x03fffffb04047812 */ /* 0x000fca00078ef809 */
[----:B------:R-:W-:-:S05]  /*05b0*/  IMAD.SHL.U32 R4, R4, 0x10, RZ ;  /* 0x0000001004047824 */ /* 0x000fca00078e00ff */
[----:B------:R-:W-:-:S04]  /*05c0*/  LOP3.LUT R4, R4, 0x3fffffec, R5, 0xf8, !PT ;  /* 0x3fffffec04047812 */ /* 0x000fc800078ef805 */
[----:B------:R-:W-:-:S05]  /*05d0*/  LOP3.LUT R4, R4, 0x3ffffffb, R13, 0xf8, !PT ;  /* 0x3ffffffb04047812 */ /* 0x000fca00078ef80d */
[----:B------:R-:W-:-:S05]  /*05e0*/  IMAD.SHL.U32 R4, R4, 0x4, RZ ;  /* 0x0000000404047824 */ /* 0x000fca00078e00ff */
[----:B---3--:R-:W-:-:S07]  /*05f0*/  LOP3.LUT R5, R4, 0xfffffffb, R11, 0xf8, !PT ;  /* 0xfffffffb04057812 */ /* 0x008fce00078ef80b */
.L_x_1:
[----:B------:R-:W-:Y:S05]  /*0600*/  BSYNC.RECONVERGENT B0 ;  /* 0x0000000000007941 */ /* 0x000fea0003800200 */
.L_x_0:
[----:B------:R-:W-:Y:S01]  /*0610*/  STG.E desc[UR6][R2.64], R5 ;  /* 0x0000000502007986 */ /* 0x000fe2000c101906 */
[----:B------:R-:W-:Y:S05]  /*0620*/  EXIT ;  /* 0x000000000000794d */ /* 0x000fea0003800000 */
.L_x_2:
[----:B------:R-:W-:-:S00]  /*0630*/  BRA `(.L_x_2) ;  /* 0xfffffffc00fc7947 */ /* 0x000fc0000383ffff */
[----:B------:R-:W-:-:S00]  /*0640*/  NOP ;  /* 0x0000000000007918 */ /* 0x000fc00000000000 */
        /* <DEDUP_REMOVED lines=11> */
.L_x_3:


//--------------------- .nv.shared._Z10convEncodePKjPj --------------------------
	.section	.nv.shared._Z10convEncodePKjPj,"aw",@nobits
	.sectionflags	@""
.nv.shared._Z10convEncodePKjPj:
	.zero		1280


//--------------------- .nv.shared.reserved.0     --------------------------
	.section	.nv.shared.reserved.0,"aw",@nobits
	.weak		__nv_reservedSMEM_offset_0_alias
	.size		__nv_reservedSMEM_offset_0_alias, 0, 64
	.other		__nv_reservedSMEM_offset_0_alias,@"STO_CUDA_RESERVED_SHARED STV_DEFAULT"
__nv_reservedSMEM_offset_0_alias:
	.zero		0
	.zero		64


//--------------------- .nv.constant0._Z10convEncodePKjPj --------------------------
	.section	.nv.constant0._Z10convEncodePKjPj,"a",@progbits
	.sectionflags	@""
	.align	4
.nv.constant0._Z10convEncodePKjPj:
	.zero		912


//--------------------- SYMBOLS --------------------------

	.type		.nv.reservedSmem.offset0,@object
	.size		.nv.reservedSmem.offset0,0x4
	.type		.nv.reservedSmem.cap,@object
	.size		.nv.reservedSmem.cap,0x4
